//
// Generated by NVIDIA NVVM Compiler
//
// Compiler Build ID: CL-36424714
// Cuda compilation tools, release 13.0, V13.0.88
// Based on NVVM 20.0.0
//

.version 9.0
.target sm_100
.address_size 64

	// .globl	_Z6kernelPfS_S_i
.global .align 4 .b8 __cudart_i2opi_f[24] = {65, 144, 67, 60, 153, 149, 98, 219, 192, 221, 52, 245, 209, 87, 39, 252, 41, 21, 68, 78, 110, 131, 249, 162};

.visible .entry _Z6kernelPfS_S_i(
	.param .u64 .ptr .align 1 _Z6kernelPfS_S_i_param_0,
	.param .u64 .ptr .align 1 _Z6kernelPfS_S_i_param_1,
	.param .u64 .ptr .align 1 _Z6kernelPfS_S_i_param_2,
	.param .u32 _Z6kernelPfS_S_i_param_3
)
{
	.local .align 4 .b8 	__local_depot0[28];
	.reg .b64 	%SP;
	.reg .b64 	%SPL;
	.reg .pred 	%p<11>;
	.reg .b32 	%r<49>;
	.reg .b32 	%f<36>;
	.reg .b64 	%rd<32>;
	.reg .b64 	%fd<3>;

	mov.u64 	%SPL, __local_depot0;
	ld.param.u64 	%rd9, [_Z6kernelPfS_S_i_param_0];
	ld.param.u64 	%rd10, [_Z6kernelPfS_S_i_param_1];
	ld.param.u64 	%rd11, [_Z6kernelPfS_S_i_param_2];
	ld.param.u32 	%r18, [_Z6kernelPfS_S_i_param_3];
	add.u64 	%rd1, %SPL, 0;
	mov.u32 	%r19, %ctaid.x;
	mov.u32 	%r20, %ntid.x;
	mov.u32 	%r21, %tid.x;
	mad.lo.s32 	%r1, %r19, %r20, %r21;
	setp.ge.s32 	%p1, %r1, %r18;
	@%p1 bra 	$L__BB0_12;
	cvta.to.global.u64 	%rd13, %rd9;
	cvta.to.global.u64 	%rd14, %rd10;
	mul.wide.s32 	%rd15, %r1, 4;
	add.s64 	%rd16, %rd13, %rd15;
	ld.global.f32 	%f11, [%rd16];
	add.s64 	%rd17, %rd14, %rd15;
	ld.global.f32 	%f12, [%rd17];
	mul.f32 	%f1, %f11, %f12;
	mov.b32 	%r44, 0;
	mov.f32 	%f34, 0f00000000;
	mov.u64 	%rd18, __cudart_i2opi_f;
$L__BB0_2:
	cvt.rn.f32.u32 	%f13, %r44;
	add.f32 	%f3, %f1, %f13;
	mul.f32 	%f14, %f3, 0f3F22F983;
	cvt.rni.s32.f32 	%r48, %f14;
	cvt.rn.f32.s32 	%f15, %r48;
	fma.rn.f32 	%f16, %f15, 0fBFC90FDA, %f3;
	fma.rn.f32 	%f17, %f15, 0fB3A22168, %f16;
	fma.rn.f32 	%f35, %f15, 0fA7C234C5, %f17;
	abs.f32 	%f5, %f3;
	setp.ltu.f32 	%p2, %f5, 0f47CE4780;
	@%p2 bra 	$L__BB0_10;
	setp.neu.f32 	%p3, %f5, 0f7F800000;
	@%p3 bra 	$L__BB0_5;
	mov.f32 	%f20, 0f00000000;
	mul.rn.f32 	%f35, %f3, %f20;
	mov.b32 	%r48, 0;
	bra.uni 	$L__BB0_10;
$L__BB0_5:
	mov.b32 	%r4, %f3;
	shl.b32 	%r24, %r4, 8;
	or.b32  	%r5, %r24, -2147483648;
	mov.b64 	%rd31, 0;
	mov.b32 	%r45, 0;
	mov.u64 	%rd29, %rd18;
	mov.u64 	%rd30, %rd1;
$L__BB0_6:
	.pragma "nounroll";
	ld.global.nc.u32 	%r25, [%rd29];
	mad.wide.u32 	%rd20, %r25, %r5, %rd31;
	shr.u64 	%rd31, %rd20, 32;
	st.local.u32 	[%rd30], %rd20;
	add.s32 	%r45, %r45, 1;
	add.s64 	%rd30, %rd30, 4;
	add.s64 	%rd29, %rd29, 4;
	setp.ne.s32 	%p4, %r45, 6;
	@%p4 bra 	$L__BB0_6;
	shr.u32 	%r26, %r4, 23;
	st.local.u32 	[%rd1+24], %rd31;
	and.b32  	%r8, %r26, 31;
	and.b32  	%r27, %r26, 224;
	add.s32 	%r28, %r27, -128;
	shr.u32 	%r29, %r28, 5;
	mul.wide.u32 	%rd21, %r29, 4;
	sub.s64 	%rd8, %rd1, %rd21;
	ld.local.u32 	%r46, [%rd8+24];
	ld.local.u32 	%r47, [%rd8+20];
	setp.eq.s32 	%p5, %r8, 0;
	@%p5 bra 	$L__BB0_9;
	shf.l.wrap.b32 	%r46, %r47, %r46, %r8;
	ld.local.u32 	%r30, [%rd8+16];
	shf.l.wrap.b32 	%r47, %r30, %r47, %r8;
$L__BB0_9:
	shr.u32 	%r31, %r46, 30;
	shf.l.wrap.b32 	%r32, %r47, %r46, 2;
	shl.b32 	%r33, %r47, 2;
	shr.u32 	%r34, %r32, 31;
	add.s32 	%r35, %r34, %r31;
	neg.s32 	%r36, %r35;
	setp.lt.s32 	%p6, %r4, 0;
	selp.b32 	%r48, %r36, %r35, %p6;
	xor.b32  	%r37, %r32, %r4;
	shr.s32 	%r38, %r32, 31;
	xor.b32  	%r39, %r38, %r32;
	xor.b32  	%r40, %r38, %r33;
	cvt.u64.u32 	%rd22, %r39;
	shl.b64 	%rd23, %rd22, 32;
	cvt.u64.u32 	%rd24, %r40;
	or.b64  	%rd25, %rd23, %rd24;
	cvt.rn.f64.s64 	%fd1, %rd25;
	mul.f64 	%fd2, %fd1, 0d3BF921FB54442D19;
	cvt.rn.f32.f64 	%f18, %fd2;
	neg.f32 	%f19, %f18;
	setp.lt.s32 	%p7, %r37, 0;
	selp.f32 	%f35, %f19, %f18, %p7;
$L__BB0_10:
	mul.rn.f32 	%f21, %f35, %f35;
	and.b32  	%r42, %r48, 1;
	setp.eq.b32 	%p8, %r42, 1;
	selp.f32 	%f22, 0f3F800000, %f35, %p8;
	fma.rn.f32 	%f23, %f21, %f22, 0f00000000;
	fma.rn.f32 	%f24, %f21, 0f37CBAC00, 0fBAB607ED;
	selp.f32 	%f25, %f24, 0fB94D4153, %p8;
	selp.f32 	%f26, 0f3D2AAABB, 0f3C0885E4, %p8;
	fma.rn.f32 	%f27, %f25, %f21, %f26;
	selp.f32 	%f28, 0fBEFFFFFF, 0fBE2AAAA8, %p8;
	fma.rn.f32 	%f29, %f27, %f21, %f28;
	fma.rn.f32 	%f30, %f29, %f23, %f22;
	and.b32  	%r43, %r48, 2;
	setp.eq.s32 	%p9, %r43, 0;
	mov.f32 	%f31, 0f00000000;
	sub.f32 	%f32, %f31, %f30;
	selp.f32 	%f33, %f30, %f32, %p9;
	add.f32 	%f34, %f34, %f33;
	add.s32 	%r44, %r44, 1;
	setp.ne.s32 	%p10, %r44, 1000;
	@%p10 bra 	$L__BB0_2;
	cvta.to.global.u64 	%rd26, %rd11;
	add.s64 	%rd28, %rd26, %rd15;
	st.global.f32 	[%rd28], %f34;
$L__BB0_12:
	ret;

}


// ===== COMPILED SASS (sm_100) =====

	.target	sm_100

	.elftype	@"ET_EXEC"


//--------------------- .note.nv.tkinfo           --------------------------
	.section	.note.nv.tkinfo,"",@"SHT_NOTE"
	.sectionflags	@"SHF_NOTE_NV_TKINFO"
	.tkinfo
        /*0018*/ 	.word	0x00000002
        /*0030*/ 	.string	""
        /*0030*/ 	.string	"ptxas"
        /*0030*/ 	.string	"Cuda compilation tools, release 13.0, V13.0.88"
        /*0030*/ 	.string	"Build cuda_13.0.r13.0/compiler.36424714_0"
        /*0030*/ 	.string	"-arch sm_100 -m 64 "



//--------------------- .note.nv.cuinfo           --------------------------
	.section	.note.nv.cuinfo,"",@"SHT_NOTE"
	.sectionflags	@"SHF_NOTE_NV_CUINFO"
        /*0018*/ 	.short	0x0002
        /*001a*/ 	.short	0x0064
        /*001c*/ 	.short	0x0082
	.zero		2


//--------------------- .nv.info                  --------------------------
	.section	.nv.info,"",@"SHT_CUDA_INFO"
	.align	4


	//----- nvinfo : EIATTR_REGCOUNT
	.align		4
        /*0000*/ 	.byte	0x04, 0x2f
        /*0002*/ 	.short	(.L_2 - .L_1)
	.align		4
.L_1:
        /*0004*/ 	.word	index@(_Z6kernelPfS_S_i)
        /*0008*/ 	.word	0x00000015


	//----- nvinfo : EIATTR_FRAME_SIZE
	.align		4
.L_2:
        /*000c*/ 	.byte	0x04, 0x11
        /*000e*/ 	.short	(.L_4 - .L_3)
	.align		4
.L_3:
        /*0010*/ 	.word	index@(_Z6kernelPfS_S_i)
        /*0014*/ 	.word	0x00000000


	//----- nvinfo : EIATTR_MIN_STACK_SIZE
	.align		4
.L_4:
        /*0018*/ 	.byte	0x04, 0x12
        /*001a*/ 	.short	(.L_6 - .L_5)
	.align		4
.L_5:
        /*001c*/ 	.word	index@(_Z6kernelPfS_S_i)
        /*0020*/ 	.word	0x00000000
.L_6:


//--------------------- .nv.compat                --------------------------
	.section	.nv.compat,"",@"SHT_CUDA_COMPAT_INFO"
	.align	4
        /*0000*/ 	.byte	0x02, 0x09, 0x00, 0x00, 0x02, 0x02, 0x01, 0x00, 0x02, 0x05, 0x05, 0x00, 0x03, 0x07, 0x01, 0x01
        /*0010*/ 	.byte	0x02, 0x03, 0x00, 0x00, 0x02, 0x06, 0x01, 0x00, 0x04, 0x0b, 0x08, 0x00, 0x01, 0x00, 0x00, 0x00
        /*0020*/ 	.byte	0x00, 0x00, 0x00, 0x00


//--------------------- .nv.info._Z6kernelPfS_S_i --------------------------
	.section	.nv.info._Z6kernelPfS_S_i,"",@"SHT_CUDA_INFO"
	.sectionflags	@""
	.align	4


	//----- nvinfo : EIATTR_CUDA_API_VERSION
	.align		4
        /*0000*/ 	.byte	0x04, 0x37
        /*0002*/ 	.short	(.L_8 - .L_7)
.L_7:
        /*0004*/ 	.word	0x00000082


	//----- nvinfo : EIATTR_KPARAM_INFO
	.align		4
.L_8:
        /*0008*/ 	.byte	0x04, 0x17
        /*000a*/ 	.short	(.L_10 - .L_9)
.L_9:
        /*000c*/ 	.word	0x00000000
        /*0010*/ 	.short	0x0003
        /*0012*/ 	.short	0x0018
        /*0014*/ 	.byte	0x00, 0xf0, 0x11, 0x00


	//----- nvinfo : EIATTR_KPARAM_INFO
	.align		4
.L_10:
        /*0018*/ 	.byte	0x04, 0x17
        /*001a*/ 	.short	(.L_12 - .L_11)
.L_11:
        /*001c*/ 	.word	0x00000000
        /*0020*/ 	.short	0x0002
        /*0022*/ 	.short	0x0010
        /*0024*/ 	.byte	0x00, 0xf5, 0x21, 0x00


	//----- nvinfo : EIATTR_KPARAM_INFO
	.align		4
.L_12:
        /*0028*/ 	.byte	0x04, 0x17
        /*002a*/ 	.short	(.L_14 - .L_13)
.L_13:
        /*002c*/ 	.word	0x00000000
        /*0030*/ 	.short	0x0001
        /*0032*/ 	.short	0x0008
        /*0034*/ 	.byte	0x00, 0xf5, 0x21, 0x00


	//----- nvinfo : EIATTR_KPARAM_INFO
	.align		4
.L_14:
        /*0038*/ 	.byte	0x04, 0x17
        /*003a*/ 	.short	(.L_16 - .L_15)
.L_15:
        /*003c*/ 	.word	0x00000000
        /*0040*/ 	.short	0x0000
        /*0042*/ 	.short	0x0000
        /*0044*/ 	.byte	0x00, 0xf5, 0x21, 0x00


	//----- nvinfo : EIATTR_SPARSE_MMA_MASK
	.align		4
.L_16:
        /*0048*/ 	.byte	0x03, 0x50
        /*004a*/ 	.short	0x0000


	//----- nvinfo : EIATTR_MAXREG_COUNT
	.align		4
        /*004c*/ 	.byte	0x03, 0x1b
        /*004e*/ 	.short	0x00ff


	//----- nvinfo : EIATTR_MERCURY_ISA_VERSION
	.align		4
        /*0050*/ 	.byte	0x03, 0x5f
        /*0052*/ 	.short	0x0101


	//----- nvinfo : EIATTR_VRC_CTA_INIT_COUNT
	.align		4
        /*0054*/ 	.byte	0x02, 0x4a
	.zero		1
	.zero		1


	//----- nvinfo : EIATTR_EXIT_INSTR_OFFSETS
	.align		4
        /*0058*/ 	.byte	0x04, 0x1c
        /*005a*/ 	.short	(.L_18 - .L_17)


	//   ....[0]....
.L_17:
        /*005c*/ 	.word	0x00000070


	//   ....[1]....
        /*0060*/ 	.word	0x00000960


	//----- nvinfo : EIATTR_CRS_STACK_SIZE
	.align		4
.L_18:
        /*0064*/ 	.byte	0x04, 0x1e
        /*0066*/ 	.short	(.L_20 - .L_19)
.L_19:
        /*0068*/ 	.word	0x00000000


	//----- nvinfo : EIATTR_CBANK_PARAM_SIZE
	.align		4
.L_20:
        /*006c*/ 	.byte	0x03, 0x19
        /*006e*/ 	.short	0x001c


	//----- nvinfo : EIATTR_PARAM_CBANK
	.align		4
        /*0070*/ 	.byte	0x04, 0x0a
        /*0072*/ 	.short	(.L_22 - .L_21)
	.align		4
.L_21:
        /*0074*/ 	.word	index@(.nv.constant0._Z6kernelPfS_S_i)
        /*0078*/ 	.short	0x0380
        /*007a*/ 	.short	0x001c


	//----- nvinfo : EIATTR_SW_WAR
	.align		4
.L_22:
        /*007c*/ 	.byte	0x04, 0x36
        /*007e*/ 	.short	(.L_24 - .L_23)
.L_23:
        /*0080*/ 	.word	0x00000008
.L_24:


//--------------------- .nv.callgraph             --------------------------
	.section	.nv.callgraph,"",@"SHT_CUDA_CALLGRAPH"
	.align	4
	.sectionentsize	8
	.align		4
        /*0000*/ 	.word	0x00000000
	.align		4
        /*0004*/ 	.word	0xffffffff
	.align		4
        /*0008*/ 	.word	0x00000000
	.align		4
        /*000c*/ 	.word	0xfffffffe
	.align		4
        /*0010*/ 	.word	0x00000000
	.align		4
        /*0014*/ 	.word	0xfffffffd
	.align		4
        /*0018*/ 	.word	0x00000000
	.align		4
        /*001c*/ 	.word	0xfffffffc


//--------------------- .nv.constant4             --------------------------
	.section	.nv.constant4,"a",@progbits
	.align	8
	.align		8
.nv.constant4:
        /*0000*/ 	.dword	__cudart_i2opi_f


//--------------------- .text._Z6kernelPfS_S_i    --------------------------
	.section	.text._Z6kernelPfS_S_i,"ax",@progbits
	.align	128
        .global         _Z6kernelPfS_S_i
        .type           _Z6kernelPfS_S_i,@function
        .size           _Z6kernelPfS_S_i,(.L_x_7 - _Z6kernelPfS_S_i)
        .other          _Z6kernelPfS_S_i,@"STO_CUDA_ENTRY STV_DEFAULT"
_Z6kernelPfS_S_i:
.text._Z6kernelPfS_S_i:
[----:B------:R-:W-:Y:S01]  /*0000*/  LDC R1, c[0x0][0x37c] ;  /* 0x0000df00ff017b82 */ /* 0x000fe20000000800 */
[----:B------:R-:W0:Y:S07]  /*0010*/  S2R R3, SR_TID.X ;  /* 0x0000000000037919 */ /* 0x000e2e0000002100 */
[----:B------:R-:W0:Y:S01]  /*0020*/  S2UR UR4, SR_CTAID.X ;  /* 0x00000000000479c3 */ /* 0x000e220000002500 */
[----:B------:R-:W1:Y:S07]  /*0030*/  LDCU UR5, c[0x0][0x398] ;  /* 0x00007300ff0577ac */ /* 0x000e6e0008000800 */
[----:B------:R-:W0:Y:S02]  /*0040*/  LDC R2, c[0x0][0x360] ;  /* 0x0000d800ff027b82 */ /* 0x000e240000000800 */
[----:B0-----:R-:W-:-:S05]  /*0050*/  IMAD R2, R2, UR4, R3 ;  /* 0x0000000402027c24 */ /* 0x001fca000f8e0203 */
[----:B-1----:R-:W-:-:S13]  /*0060*/  ISETP.GE.AND P0, PT, R2, UR5, PT ;  /* 0x0000000502007c0c */ /* 0x002fda000bf06270 */
[----:B------:R-:W-:Y:S05]  /*0070*/  @P0 EXIT ;  /* 0x000000000000094d */ /* 0x000fea0003800000 */
[----:B------:R-:W0:Y:S01]  /*0080*/  LDC.64 R8, c[0x0][0x388] ;  /* 0x0000e200ff087b82 */ /* 0x000e220000000a00 */
[----:B------:R-:W1:Y:S07]  /*0090*/  LDCU.64 UR8, c[0x0][0x358] ;  /* 0x00006b00ff0877ac */ /* 0x000e6e0008000a00 */
[----:B------:R-:W2:Y:S01]  /*00a0*/  LDC.64 R6, c[0x0][0x380] ;  /* 0x0000e000ff067b82 */ /* 0x000ea20000000a00 */
[----:B0-----:R-:W-:-:S06]  /*00b0*/  IMAD.WIDE R8, R2, 0x4, R8 ;  /* 0x0000000402087825 */ /* 0x001fcc00078e0208 */
[----:B-1----:R-:W3:Y:S01]  /*00c0*/  LDG.E R9, desc[UR8][R8.64] ;  /* 0x0000000808097981 */ /* 0x002ee2000c1e1900 */
[----:B--2---:R-:W-:-:S05]  /*00d0*/  IMAD.WIDE R6, R2, 0x4, R6 ;  /* 0x0000000402067825 */ /* 0x004fca00078e0206 */
[----:B------:R-:W3:Y:S01]  /*00e0*/  LDG.E R4, desc[UR8][R6.64] ;  /* 0x0000000806047981 */ /* 0x000ee2000c1e1900 */
[----:B------:R-:W-:Y:S01]  /*00f0*/  IMAD.MOV.U32 R3, RZ, RZ, RZ ;  /* 0x000000ffff037224 */ /* 0x000fe200078e00ff */
[----:B------:R-:W-:Y:S01]  /*0100*/  UMOV UR4, URZ ;  /* 0x000000ff00047c82 */ /* 0x000fe20008000000 */
[----:B---3--:R-:W-:-:S07]  /*0110*/  FMUL R4, R4, R9 ;  /* 0x0000000904047220 */ /* 0x008fce0000400000 */
.L_x_5:
[----:B------:R-:W-:Y:S01]  /*0120*/  I2FP.F32.U32 R7, UR4 ;  /* 0x0000000400077c45 */ /* 0x000fe20008201000 */
[----:B------:R-:W-:Y:S04]  /*0130*/  BSSY.RECONVERGENT B0, `(.L_x_0) ;  /* 0x000006a000007945 */ /* 0x000fe80003800200 */
[----:B------:R-:W-:-:S04]  /*0140*/  FADD R0, R4, R7 ;  /* 0x0000000704007221 */ /* 0x000fc80000000000 */
[C---:B------:R-:W-:Y:S01]  /*0150*/  FMUL R6, R0.reuse, 0.63661974668502807617 ;  /* 0x3f22f98300067820 */ /* 0x040fe20000400000 */
[----:B------:R-:W-:-:S03]  /*0160*/  FSETP.GE.AND P0, PT, |R0|, 105615, PT ;  /* 0x47ce47800000780b */ /* 0x000fc60003f06200 */
[----:B------:R-:W0:Y:S02]  /*0170*/  F2I.NTZ R10, R6 ;  /* 0x00000006000a7305 */ /* 0x000e240000203100 */
[----:B0-----:R-:W-:-:S05]  /*0180*/  I2FP.F32.S32 R7, R10 ;  /* 0x0000000a00077245 */ /* 0x001fca0000201400 */
[----:B------:R-:W-:-:S04]  /*0190*/  FFMA R8, R7, -1.5707962512969970703, R0 ;  /* 0xbfc90fda07087823 */ /* 0x000fc80000000000 */
[----:B------:R-:W-:-:S04]  /*01a0*/  FFMA R8, R7, -7.5497894158615963534e-08, R8 ;  /* 0xb3a2216807087823 */ /* 0x000fc80000000008 */
[----:B------:R-:W-:Y:S01]  /*01b0*/  FFMA R8, R7, -5.3903029534742383927e-15, R8 ;  /* 0xa7c234c507087823 */ /* 0x000fe20000000008 */
[----:B------:R-:W-:Y:S06]  /*01c0*/  @!P0 BRA `(.L_x_1) ;  /* 0x0000000400808947 */ /* 0x000fec0003800000 */
[----:B------:R-:W-:-:S13]  /*01d0*/  FSETP.NEU.AND P0, PT, |R0|, +INF , PT ;  /* 0x7f8000000000780b */ /* 0x000fda0003f0d200 */
[----:B------:R-:W-:Y:S01]  /*01e0*/  @!P0 FMUL R8, RZ, R0 ;  /* 0x00000000ff088220 */ /* 0x000fe20000400000 */
[----:B------:R-:W-:Y:S01]  /*01f0*/  @!P0 IMAD.MOV.U32 R10, RZ, RZ, RZ ;  /* 0x000000ffff0a8224 */ /* 0x000fe200078e00ff */
[----:B------:R-:W-:Y:S06]  /*0200*/  @!P0 BRA `(.L_x_1) ;  /* 0x0000000400708947 */ /* 0x000fec0003800000 */
[----:B------:R-:W-:Y:S02]  /*0210*/  IMAD.SHL.U32 R7, R0, 0x100, RZ ;  /* 0x0000010000077824 */ /* 0x000fe400078e00ff */
[----:B------:R-:W-:Y:S02]  /*0220*/  HFMA2 R18, -RZ, RZ, 0, 0 ;  /* 0x00000000ff127431 */ /* 0x000fe400000001ff */
[----:B------:R-:W-:Y:S01]  /*0230*/  IMAD.MOV.U32 R6, RZ, RZ, RZ ;  /* 0x000000ffff067224 */ /* 0x000fe200078e00ff */
[----:B------:R-:W0:Y:S01]  /*0240*/  LDCU.64 UR10, c[0x4][URZ] ;  /* 0x01000000ff0a77ac */ /* 0x000e220008000a00 */
[----:B------:R-:W-:Y:S01]  /*0250*/  LOP3.LUT R17, R7, 0x80000000, RZ, 0xfc, !PT ;  /* 0x8000000007117812 */ /* 0x000fe200078efcff */
[----:B------:R-:W-:Y:S01]  /*0260*/  UMOV UR6, URZ ;  /* 0x000000ff00067c82 */ /* 0x000fe20008000000 */
[----:B------:R-:W-:-:S05]  /*0270*/  UMOV UR5, URZ ;  /* 0x000000ff00057c82 */ /* 0x000fca0008000000 */
.L_x_2:
[----:B0-----:R-:W-:Y:S02]  /*0280*/  IMAD.U32 R10, RZ, RZ, UR10 ;  /* 0x0000000aff0a7e24 */ /* 0x001fe4000f8e00ff */
[----:B------:R-:W-:-:S05]  /*0290*/  IMAD.U32 R11, RZ, RZ, UR11 ;  /* 0x0000000bff0b7e24 */ /* 0x000fca000f8e00ff */
[----:B------:R-:W2:Y:S01]  /*02a0*/  LDG.E.CONSTANT R8, desc[UR8][R10.64] ;  /* 0x000000080a087981 */ /* 0x000ea2000c1e9900 */
[----:B------:R-:W-:Y:S01]  /*02b0*/  UIADD3 UR5, UPT, UPT, UR5, 0x1, URZ ;  /* 0x0000000105057890 */ /* 0x000fe2000fffe0ff */
[C---:B------:R-:W-:Y:S01]  /*02c0*/  ISETP.EQ.AND P0, PT, R18.reuse, RZ, PT ;  /* 0x000000ff1200720c */ /* 0x040fe20003f02270 */
[----:B------:R-:W-:Y:S01]  /*02d0*/  UIADD3 UR10, UP1, UPT, UR10, 0x4, URZ ;  /* 0x000000040a0a7890 */ /* 0x000fe2000ff3e0ff */
[C---:B------:R-:W-:Y:S01]  /*02e0*/  ISETP.EQ.AND P1, PT, R18.reuse, 0x4, PT ;  /* 0x000000041200780c */ /* 0x040fe20003f22270 */
[----:B------:R-:W-:Y:S01]  /*02f0*/  UISETP.NE.AND UP0, UPT, UR5, 0x6, UPT ;  /* 0x000000060500788c */ /* 0x000fe2000bf05270 */
[C---:B------:R-:W-:Y:S01]  /*0300*/  ISETP.EQ.AND P2, PT, R18.reuse, 0x8, PT ;  /* 0x000000081200780c */ /* 0x040fe20003f42270 */
[----:B------:R-:W-:Y:S01]  /*0310*/  UIADD3.X UR11, UPT, UPT, URZ, UR11, URZ, UP1, !UPT ;  /* 0x0000000bff0b7290 */ /* 0x000fe20008ffe4ff */
[C---:B------:R-:W-:Y:S02]  /*0320*/  ISETP.EQ.AND P3, PT, R18.reuse, 0xc, PT ;  /* 0x0000000c1200780c */ /* 0x040fe40003f62270 */
[----:B------:R-:W-:-:S02]  /*0330*/  ISETP.EQ.AND P4, PT, R18, 0x10, PT ;  /* 0x000000101200780c */ /* 0x000fc40003f82270 */
[C---:B------:R-:W-:Y:S02]  /*0340*/  ISETP.EQ.AND P5, PT, R18.reuse, 0x14, PT ;  /* 0x000000141200780c */ /* 0x040fe40003fa2270 */
[----:B------:R-:W-:Y:S01]  /*0350*/  IADD3 R18, PT, PT, R18, 0x4, RZ ;  /* 0x0000000412127810 */ /* 0x000fe20007ffe0ff */
[----:B--2---:R-:W-:-:S03]  /*0360*/  IMAD.WIDE.U32 R8, R8, R17, RZ ;  /* 0x0000001108087225 */ /* 0x004fc600078e00ff */
[----:B------:R-:W-:-:S04]  /*0370*/  IADD3 R7, P6, PT, R8, R6, RZ ;  /* 0x0000000608077210 */ /* 0x000fc80007fde0ff */
[----:B------:R-:W-:Y:S01]  /*0380*/  IADD3.X R6, PT, PT, R9, UR6, RZ, P6, !PT ;  /* 0x0000000609067c10 */ /* 0x000fe2000b7fe4ff */
[--C-:B------:R-:W-:Y:S01]  /*0390*/  @P0 IMAD.MOV.U32 R5, RZ, RZ, R7.reuse ;  /* 0x000000ffff050224 */ /* 0x100fe200078e0007 */
[----:B------:R-:W-:Y:S01]  /*03a0*/  @P2 MOV R15, R7 ;  /* 0x00000007000f2202 */ /* 0x000fe20000000f00 */
[--C-:B------:R-:W-:Y:S02]  /*03b0*/  @P1 IMAD.MOV.U32 R14, RZ, RZ, R7.reuse ;  /* 0x000000ffff0e1224 */ /* 0x100fe400078e0007 */
[--C-:B------:R-:W-:Y:S02]  /*03c0*/  @P3 IMAD.MOV.U32 R16, RZ, RZ, R7.reuse ;  /* 0x000000ffff103224 */ /* 0x100fe400078e0007 */
[--C-:B------:R-:W-:Y:S02]  /*03d0*/  @P4 IMAD.MOV.U32 R12, RZ, RZ, R7.reuse ;  /* 0x000000ffff0c4224 */ /* 0x100fe400078e0007 */
[----:B------:R-:W-:Y:S01]  /*03e0*/  @P5 IMAD.MOV.U32 R13, RZ, RZ, R7 ;  /* 0x000000ffff0d5224 */ /* 0x000fe200078e0007 */
[----:B------:R-:W-:Y:S06]  /*03f0*/  BRA.U UP0, `(.L_x_2) ;  /* 0xfffffffd00a07547 */ /* 0x000fec000b83ffff */
[----:B------:R-:W-:Y:S01]  /*0400*/  SHF.R.U32.HI R7, RZ, 0x17, R0 ;  /* 0x00000017ff077819 */ /* 0x000fe20000011600 */
[----:B------:R-:W-:Y:S03]  /*0410*/  BSSY.RECONVERGENT B1, `(.L_x_3) ;  /* 0x0000029000017945 */ /* 0x000fe60003800200 */
[C---:B------:R-:W-:Y:S02]  /*0420*/  LOP3.LUT R8, R7.reuse, 0xe0, RZ, 0xc0, !PT ;  /* 0x000000e007087812 */ /* 0x040fe400078ec0ff */
[----:B------:R-:W-:-:S03]  /*0430*/  LOP3.LUT P6, RZ, R7, 0x1f, RZ, 0xc0, !PT ;  /* 0x0000001f07ff7812 */ /* 0x000fc600078cc0ff */
[----:B------:R-:W-:-:S05]  /*0440*/  VIADD R8, R8, 0xffffff80 ;  /* 0xffffff8008087836 */ /* 0x000fca0000000000 */
[----:B------:R-:W-:-:S05]  /*0450*/  SHF.R.U32.HI R8, RZ, 0x5, R8 ;  /* 0x00000005ff087819 */ /* 0x000fca0000011608 */
[----:B------:R-:W-:-:S05]  /*0460*/  IMAD.U32 R11, R8, -0x4, RZ ;  /* 0xfffffffc080b7824 */ /* 0x000fca00078e00ff */
[C---:B------:R-:W-:Y:S02]  /*0470*/  ISETP.EQ.AND P3, PT, R11.reuse, -0x18, PT ;  /* 0xffffffe80b00780c */ /* 0x040fe40003f62270 */
[C---:B------:R-:W-:Y:S02]  /*0480*/  ISETP.EQ.AND P4, PT, R11.reuse, -0x14, PT ;  /* 0xffffffec0b00780c */ /* 0x040fe40003f82270 */
[C---:B------:R-:W-:Y:S02]  /*0490*/  ISETP.EQ.AND P2, PT, R11.reuse, -0x10, PT ;  /* 0xfffffff00b00780c */ /* 0x040fe40003f42270 */
[C---:B------:R-:W-:Y:S02]  /*04a0*/  ISETP.EQ.AND P1, PT, R11.reuse, -0xc, PT ;  /* 0xfffffff40b00780c */ /* 0x040fe40003f22270 */
[C---:B------:R-:W-:Y:S02]  /*04b0*/  ISETP.EQ.AND P0, PT, R11.reuse, -0x8, PT ;  /* 0xfffffff80b00780c */ /* 0x040fe40003f02270 */
[----:B------:R-:W-:-:S03]  /*04c0*/  ISETP.EQ.AND P5, PT, R11, RZ, PT ;  /* 0x000000ff0b00720c */ /* 0x000fc60003fa2270 */
[----:B------:R-:W-:Y:S01]  /*04d0*/  @P3 IMAD.MOV.U32 R8, RZ, RZ, R5 ;  /* 0x000000ffff083224 */ /* 0x000fe200078e0005 */
[C---:B------:R-:W-:Y:S01]  /*04e0*/  ISETP.EQ.AND P3, PT, R11.reuse, -0x4, PT ;  /* 0xfffffffc0b00780c */ /* 0x040fe20003f62270 */
[----:B------:R-:W-:Y:S01]  /*04f0*/  @P4 IMAD.MOV.U32 R8, RZ, RZ, R14 ;  /* 0x000000ffff084224 */ /* 0x000fe200078e000e */
[----:B------:R-:W-:Y:S01]  /*0500*/  @P4 MOV R9, R5 ;  /* 0x0000000500094202 */ /* 0x000fe20000000f00 */
[----:B------:R-:W-:Y:S01]  /*0510*/  @P2 IMAD.MOV.U32 R8, RZ, RZ, R15 ;  /* 0x000000ffff082224 */ /* 0x000fe200078e000f */
[----:B------:R-:W-:Y:S01]  /*0520*/  ISETP.EQ.AND P4, PT, R11, 0x4, PT ;  /* 0x000000040b00780c */ /* 0x000fe20003f82270 */
[----:B------:R-:W-:Y:S02]  /*0530*/  @P1 IMAD.MOV.U32 R8, RZ, RZ, R16 ;  /* 0x000000ffff081224 */ /* 0x000fe400078e0010 */
[----:B------:R-:W-:Y:S02]  /*0540*/  @P0 IMAD.MOV.U32 R8, RZ, RZ, R12 ;  /* 0x000000ffff080224 */ /* 0x000fe400078e000c */
[----:B------:R-:W-:Y:S01]  /*0550*/  @P2 IMAD.MOV.U32 R9, RZ, RZ, R14 ;  /* 0x000000ffff092224 */ /* 0x000fe200078e000e */
[----:B------:R-:W-:Y:S01]  /*0560*/  @P1 MOV R9, R15 ;  /* 0x0000000f00091202 */ /* 0x000fe20000000f00 */
[----:B------:R-:W-:-:S02]  /*0570*/  @P0 IMAD.MOV.U32 R9, RZ, RZ, R16 ;  /* 0x000000ffff090224 */ /* 0x000fc400078e0010 */
[--C-:B------:R-:W-:Y:S01]  /*0580*/  @P3 IMAD.MOV.U32 R8, RZ, RZ, R13.reuse ;  /* 0x000000ffff083224 */ /* 0x100fe200078e000d */
[----:B------:R-:W-:Y:S01]  /*0590*/  @P3 MOV R9, R12 ;  /* 0x0000000c00093202 */ /* 0x000fe20000000f00 */
[----:B------:R-:W-:Y:S02]  /*05a0*/  @P5 IMAD.MOV.U32 R8, RZ, RZ, R6 ;  /* 0x000000ffff085224 */ /* 0x000fe400078e0006 */
[----:B------:R-:W-:Y:S01]  /*05b0*/  @P5 IMAD.MOV.U32 R9, RZ, RZ, R13 ;  /* 0x000000ffff095224 */ /* 0x000fe200078e000d */
[----:B------:R-:W-:Y:S01]  /*05c0*/  @P4 MOV R9, R6 ;  /* 0x0000000600094202 */ /* 0x000fe20000000f00 */
[----:B------:R-:W-:Y:S01]  /*05d0*/  IMAD.MOV.U32 R10, RZ, RZ, R8 ;  /* 0x000000ffff0a7224 */ /* 0x000fe200078e0008 */
[----:B------:R-:W-:Y:S06]  /*05e0*/  @!P6 BRA `(.L_x_4) ;  /* 0x00000000002ce947 */ /* 0x000fec0003800000 */
[----:B------:R-:W-:Y:S01]  /*05f0*/  @P2 IMAD.MOV.U32 R8, RZ, RZ, R5 ;  /* 0x000000ffff082224 */ /* 0x000fe200078e0005 */
[----:B------:R-:W-:Y:S01]  /*0600*/  LOP3.LUT R7, R7, 0x1f, RZ, 0xc0, !PT ;  /* 0x0000001f07077812 */ /* 0x000fe200078ec0ff */
[----:B------:R-:W-:Y:S01]  /*0610*/  @P1 IMAD.MOV.U32 R8, RZ, RZ, R14 ;  /* 0x000000ffff081224 */ /* 0x000fe200078e000e */
[----:B------:R-:W-:Y:S01]  /*0620*/  @P0 MOV R8, R15 ;  /* 0x0000000f00080202 */ /* 0x000fe20000000f00 */
[----:B------:R-:W-:Y:S01]  /*0630*/  @P3 IMAD.MOV.U32 R8, RZ, RZ, R16 ;  /* 0x000000ffff083224 */ /* 0x000fe200078e0010 */
[----:B------:R-:W-:Y:S01]  /*0640*/  ISETP.EQ.AND P0, PT, R11, 0x8, PT ;  /* 0x000000080b00780c */ /* 0x000fe20003f02270 */
[----:B------:R-:W-:Y:S01]  /*0650*/  @P5 IMAD.MOV.U32 R8, RZ, RZ, R12 ;  /* 0x000000ffff085224 */ /* 0x000fe200078e000c */
[----:B------:R-:W-:Y:S01]  /*0660*/  SHF.L.W.U32.HI R10, R9, R7, R10 ;  /* 0x00000007090a7219 */ /* 0x000fe20000010e0a */
[----:B------:R-:W-:-:S10]  /*0670*/  @P4 IMAD.MOV.U32 R8, RZ, RZ, R13 ;  /* 0x000000ffff084224 */ /* 0x000fd400078e000d */
[----:B------:R-:W-:-:S04]  /*0680*/  @P0 MOV R8, R6 ;  /* 0x0000000600080202 */ /* 0x000fc80000000f00 */
[----:B------:R-:W-:-:S07]  /*0690*/  SHF.L.W.U32.HI R9, R8, R7, R9 ;  /* 0x0000000708097219 */ /* 0x000fce0000010e09 */
.L_x_4:
[----:B------:R-:W-:Y:S05]  /*06a0*/  BSYNC.RECONVERGENT B1 ;  /* 0x0000000000017941 */ /* 0x000fea0003800200 */
.L_x_3:
[C---:B------:R-:W-:Y:S01]  /*06b0*/  SHF.L.W.U32.HI R11, R9.reuse, 0x2, R10 ;  /* 0x00000002090b7819 */ /* 0x040fe20000010e0a */
[----:B------:R-:W-:Y:S01]  /*06c0*/  IMAD.SHL.U32 R9, R9, 0x4, RZ ;  /* 0x0000000409097824 */ /* 0x000fe200078e00ff */
[----:B------:R-:W-:Y:S01]  /*06d0*/  UMOV UR6, 0x54442d19 ;  /* 0x54442d1900067882 */ /* 0x000fe20000000000 */
[----:B------:R-:W-:Y:S01]  /*06e0*/  UMOV UR7, 0x3bf921fb ;  /* 0x3bf921fb00077882 */ /* 0x000fe20000000000 */
[----:B------:R-:W-:Y:S02]  /*06f0*/  SHF.R.S32.HI R6, RZ, 0x1f, R11 ;  /* 0x0000001fff067819 */ /* 0x000fe4000001140b */
[----:B------:R-:W-:Y:S02]  /*0700*/  ISETP.GE.AND P0, PT, R0, RZ, PT ;  /* 0x000000ff0000720c */ /* 0x000fe40003f06270 */
[C---:B------:R-:W-:Y:S02]  /*0710*/  LOP3.LUT R8, R6.reuse, R9, RZ, 0x3c, !PT ;  /* 0x0000000906087212 */ /* 0x040fe400078e3cff */
[----:B------:R-:W-:-:S02]  /*0720*/  LOP3.LUT R9, R6, R11, RZ, 0x3c, !PT ;  /* 0x0000000b06097212 */ /* 0x000fc400078e3cff */
[----:B------:R-:W-:Y:S02]  /*0730*/  SHF.R.U32.HI R10, RZ, 0x1e, R10 ;  /* 0x0000001eff0a7819 */ /* 0x000fe4000001160a */
[----:B------:R-:W0:Y:S01]  /*0740*/  I2F.F64.S64 R6, R8 ;  /* 0x0000000800067312 */ /* 0x000e220000301c00 */
[C---:B------:R-:W-:Y:S02]  /*0750*/  LOP3.LUT R0, R11.reuse, R0, RZ, 0x3c, !PT ;  /* 0x000000000b007212 */ /* 0x040fe400078e3cff */
[----:B------:R-:W-:Y:S02]  /*0760*/  LEA.HI R10, R11, R10, RZ, 0x1 ;  /* 0x0000000a0b0a7211 */ /* 0x000fe400078f08ff */
[----:B------:R-:W-:-:S03]  /*0770*/  ISETP.GE.AND P1, PT, R0, RZ, PT ;  /* 0x000000ff0000720c */ /* 0x000fc60003f26270 */
[----:B------:R-:W-:-:S04]  /*0780*/  IMAD.MOV R0, RZ, RZ, -R10 ;  /* 0x000000ffff007224 */ /* 0x000fc800078e0a0a */
[----:B------:R-:W-:Y:S01]  /*0790*/  @!P0 IMAD.MOV.U32 R10, RZ, RZ, R0 ;  /* 0x000000ffff0a8224 */ /* 0x000fe200078e0000 */
[----:B0-----:R-:W-:-:S10]  /*07a0*/  DMUL R6, R6, UR6 ;  /* 0x0000000606067c28 */ /* 0x001fd40008000000 */
[----:B------:R-:W0:Y:S02]  /*07b0*/  F2F.F32.F64 R6, R6 ;  /* 0x0000000600067310 */ /* 0x000e240000301000 */
[----:B0-----:R-:W-:-:S07]  /*07c0*/  FSEL R8, -R6, R6, !P1 ;  /* 0x0000000606087208 */ /* 0x001fce0004800100 */
.L_x_1:
[----:B------:R-:W-:Y:S05]  /*07d0*/  BSYNC.RECONVERGENT B0 ;  /* 0x0000000000007941 */ /* 0x000fea0003800200 */
.L_x_0:
[----:B------:R-:W-:Y:S01]  /*07e0*/  MOV R0, 0x37cbac00 ;  /* 0x37cbac0000007802 */ /* 0x000fe20000000f00 */
[----:B------:R-:W-:Y:S01]  /*07f0*/  FMUL R7, R8, R8 ;  /* 0x0000000808077220 */ /* 0x000fe20000400000 */
[C---:B------:R-:W-:Y:S01]  /*0800*/  LOP3.LUT R6, R10.reuse, 0x1, RZ, 0xc0, !PT ;  /* 0x000000010a067812 */ /* 0x040fe200078ec0ff */
[----:B------:R-:W-:Y:S01]  /*0810*/  IMAD.MOV.U32 R18, RZ, RZ, 0x3d2aaabb ;  /* 0x3d2aaabbff127424 */ /* 0x000fe200078e00ff */
[----:B------:R-:W-:Y:S01]  /*0820*/  LOP3.LUT P1, RZ, R10, 0x2, RZ, 0xc0, !PT ;  /* 0x000000020aff7812 */ /* 0x000fe2000782c0ff */
[----:B------:R-:W-:Y:S01]  /*0830*/  FFMA R0, R7, R0, -0.0013887860113754868507 ;  /* 0xbab607ed07007423 */ /* 0x000fe20000000000 */
[----:B------:R-:W-:Y:S01]  /*0840*/  ISETP.NE.U32.AND P0, PT, R6, 0x1, PT ;  /* 0x000000010600780c */ /* 0x000fe20003f05070 */
[----:B------:R-:W-:Y:S01]  /*0850*/  IMAD.MOV.U32 R11, RZ, RZ, 0x3effffff ;  /* 0x3effffffff0b7424 */ /* 0x000fe200078e00ff */
[----:B------:R-:W-:Y:S02]  /*0860*/  UIADD3 UR4, UPT, UPT, UR4, 0x1, URZ ;  /* 0x0000000104047890 */ /* 0x000fe4000fffe0ff */
[----:B------:R-:W-:-:S02]  /*0870*/  FSEL R6, R0, -0.00019574658654164522886, !P0 ;  /* 0xb94d415300067808 */ /* 0x000fc40004000000 */
[----:B------:R-:W-:Y:S01]  /*0880*/  FSEL R18, R18, 0.0083327032625675201416, !P0 ;  /* 0x3c0885e412127808 */ /* 0x000fe20004000000 */
[----:B------:R-:W-:Y:S01]  /*0890*/  UISETP.NE.AND UP0, UPT, UR4, 0x3e8, UPT ;  /* 0x000003e80400788c */ /* 0x000fe2000bf05270 */
[----:B------:R-:W-:Y:S02]  /*08a0*/  FSEL R0, R8, 1, P0 ;  /* 0x3f80000008007808 */ /* 0x000fe40000000000 */
[----:B------:R-:W-:Y:S01]  /*08b0*/  FSEL R11, -R11, -0.16666662693023681641, !P0 ;  /* 0xbe2aaaa80b0b7808 */ /* 0x000fe20004000100 */
[C---:B------:R-:W-:Y:S02]  /*08c0*/  FFMA R6, R7.reuse, R6, R18 ;  /* 0x0000000607067223 */ /* 0x040fe40000000012 */
[C---:B------:R-:W-:Y:S02]  /*08d0*/  FFMA R9, R7.reuse, R0, RZ ;  /* 0x0000000007097223 */ /* 0x040fe400000000ff */
[----:B------:R-:W-:-:S04]  /*08e0*/  FFMA R6, R7, R6, R11 ;  /* 0x0000000607067223 */ /* 0x000fc8000000000b */
[----:B------:R-:W-:-:S04]  /*08f0*/  FFMA R0, R9, R6, R0 ;  /* 0x0000000609007223 */ /* 0x000fc80000000000 */
[----:B------:R-:W-:-:S04]  /*0900*/  @P1 FADD R0, RZ, -R0 ;  /* 0x80000000ff001221 */ /* 0x000fc80000000000 */
[----:B------:R-:W-:Y:S01]  /*0910*/  FADD R3, R0, R3 ;  /* 0x0000000300037221 */ /* 0x000fe20000000000 */
[----:B------:R-:W-:Y:S06]  /*0920*/  BRA.U UP0, `(.L_x_5) ;  /* 0xfffffff500fc7547 */ /* 0x000fec000b83ffff */
[----:B------:R-:W0:Y:S02]  /*0930*/  LDC.64 R4, c[0x0][0x390] ;  /* 0x0000e400ff047b82 */ /* 0x000e240000000a00 */
[----:B0-----:R-:W-:-:S05]  /*0940*/  IMAD.WIDE R4, R2, 0x4, R4 ;  /* 0x0000000402047825 */ /* 0x001fca00078e0204 */
[----:B------:R-:W-:Y:S01]  /*0950*/  STG.E desc[UR8][R4.64], R3 ;  /* 0x0000000304007986 */ /* 0x000fe2000c101908 */
[----:B------:R-:W-:Y:S05]  /*0960*/  EXIT ;  /* 0x000000000000794d */ /* 0x000fea0003800000 */
.L_x_6:
[----:B------:R-:W-:-:S00]  /*0970*/  BRA `(.L_x_6) ;  /* 0xfffffffc00fc7947 */ /* 0x000fc0000383ffff */
[----:B------:R-:W-:-:S00]  /*0980*/  NOP ;  /* 0x0000000000007918 */ /* 0x000fc00000000000 */
[----:B------:R-:W-:-:S00]  /*0990*/  NOP ;  /* 0x0000000000007918 */ /* 0x000fc00000000000 */
[----:B------:R-:W-:-:S00]  /*09a0*/  NOP ;  /* 0x0000000000007918 */ /* 0x000fc00000000000 */
[----:B------:R-:W-:-:S00]  /*09b0*/  NOP ;  /* 0x0000000000007918 */ /* 0x000fc00000000000 */
[----:B------:R-:W-:-:S00]  /*09c0*/  NOP ;  /* 0x0000000000007918 */ /* 0x000fc00000000000 */
[----:B------:R-:W-:-:S00]  /*09d0*/  NOP ;  /* 0x0000000000007918 */ /* 0x000fc00000000000 */
[----:B------:R-:W-:-:S00]  /*09e0*/  NOP ;  /* 0x0000000000007918 */ /* 0x000fc00000000000 */
[----:B------:R-:W-:-:S00]  /*09f0*/  NOP ;  /* 0x0000000000007918 */ /* 0x000fc00000000000 */
.L_x_7:


//--------------------- .nv.global.init           --------------------------
	.section	.nv.global.init,"aw",@progbits
	.align	4
.nv.global.init:
	.type		__cudart_i2opi_f,@object
	.size		__cudart_i2opi_f,(.L_0 - __cudart_i2opi_f)
__cudart_i2opi_f:
        /*0000*/ 	.byte	0x41, 0x90, 0x43, 0x3c, 0x99, 0x95, 0x62, 0xdb, 0xc0, 0xdd, 0x34, 0xf5, 0xd1, 0x57, 0x27, 0xfc
        /*0010*/ 	.byte	0x29, 0x15, 0x44, 0x4e, 0x6e, 0x83, 0xf9, 0xa2
.L_0:


//--------------------- .nv.shared.reserved.0     --------------------------
	.section	.nv.shared.reserved.0,"aw",@nobits
	.weak		__nv_reservedSMEM_offset_0_alias
	.size		__nv_reservedSMEM_offset_0_alias, 0, 64
	.other		__nv_reservedSMEM_offset_0_alias,@"STO_CUDA_RESERVED_SHARED STV_DEFAULT"
__nv_reservedSMEM_offset_0_alias:
	.zero		0
	.zero		64


//--------------------- .nv.constant0._Z6kernelPfS_S_i --------------------------
	.section	.nv.constant0._Z6kernelPfS_S_i,"a",@progbits
	.sectionflags	@""
	.align	4
.nv.constant0._Z6kernelPfS_S_i:
	.zero		924


//--------------------- SYMBOLS --------------------------

	.type		.nv.reservedSmem.offset0,@object
	.size		.nv.reservedSmem.offset0,0x4
